//
// Generated by NVIDIA NVVM Compiler
//
// Compiler Build ID: CL-36424714
// Cuda compilation tools, release 13.0, V13.0.88
// Based on NVVM 20.0.0
//

.version 9.0
.target sm_100
.address_size 64

	// .globl	_Z6kernelPhPjj

.visible .entry _Z6kernelPhPjj(
	.param .u64 .ptr .align 1 _Z6kernelPhPjj_param_0,
	.param .u64 .ptr .align 1 _Z6kernelPhPjj_param_1,
	.param .u32 _Z6kernelPhPjj_param_2
)
{
	.reg .pred 	%p<2>;
	.reg .b32 	%r<8>;
	.reg .b64 	%rd<9>;

	ld.param.u64 	%rd1, [_Z6kernelPhPjj_param_0];
	ld.param.u64 	%rd2, [_Z6kernelPhPjj_param_1];
	ld.param.u32 	%r2, [_Z6kernelPhPjj_param_2];
	mov.u32 	%r3, %ctaid.x;
	mov.u32 	%r4, %ntid.x;
	mov.u32 	%r5, %tid.x;
	mad.lo.s32 	%r1, %r3, %r4, %r5;
	setp.ge.u32 	%p1, %r1, %r2;
	@%p1 bra 	$L__BB0_2;
	cvta.to.global.u64 	%rd3, %rd1;
	cvta.to.global.u64 	%rd4, %rd2;
	cvt.s64.s32 	%rd5, %r1;
	add.s64 	%rd6, %rd3, %rd5;
	ld.global.u8 	%r6, [%rd6];
	mul.wide.u32 	%rd7, %r6, 4;
	add.s64 	%rd8, %rd4, %rd7;
	atom.global.add.u32 	%r7, [%rd8], 1;
$L__BB0_2:
	ret;

}


// ===== COMPILED SASS (sm_100) =====

	.target	sm_100

	.elftype	@"ET_EXEC"


//--------------------- .note.nv.tkinfo           --------------------------
	.section	.note.nv.tkinfo,"",@"SHT_NOTE"
	.sectionflags	@"SHF_NOTE_NV_TKINFO"
	.tkinfo
        /*0018*/ 	.word	0x00000002
        /*0030*/ 	.string	""
        /*0030*/ 	.string	"ptxas"
        /*0030*/ 	.string	"Cuda compilation tools, release 13.0, V13.0.88"
        /*0030*/ 	.string	"Build cuda_13.0.r13.0/compiler.36424714_0"
        /*0030*/ 	.string	"-arch sm_100 -m 64 "



//--------------------- .note.nv.cuinfo           --------------------------
	.section	.note.nv.cuinfo,"",@"SHT_NOTE"
	.sectionflags	@"SHF_NOTE_NV_CUINFO"
        /*0018*/ 	.short	0x0002
        /*001a*/ 	.short	0x0064
        /*001c*/ 	.short	0x0082
	.zero		2


//--------------------- .nv.info                  --------------------------
	.section	.nv.info,"",@"SHT_CUDA_INFO"
	.align	4


	//----- nvinfo : EIATTR_REGCOUNT
	.align		4
        /*0000*/ 	.byte	0x04, 0x2f
        /*0002*/ 	.short	(.L_1 - .L_0)
	.align		4
.L_0:
        /*0004*/ 	.word	index@(_Z6kernelPhPjj)
        /*0008*/ 	.word	0x0000000a


	//----- nvinfo : EIATTR_FRAME_SIZE
	.align		4
.L_1:
        /*000c*/ 	.byte	0x04, 0x11
        /*000e*/ 	.short	(.L_3 - .L_2)
	.align		4
.L_2:
        /*0010*/ 	.word	index@(_Z6kernelPhPjj)
        /*0014*/ 	.word	0x00000000


	//----- nvinfo : EIATTR_MIN_STACK_SIZE
	.align		4
.L_3:
        /*0018*/ 	.byte	0x04, 0x12
        /*001a*/ 	.short	(.L_5 - .L_4)
	.align		4
.L_4:
        /*001c*/ 	.word	index@(_Z6kernelPhPjj)
        /*0020*/ 	.word	0x00000000
.L_5:


//--------------------- .nv.compat                --------------------------
	.section	.nv.compat,"",@"SHT_CUDA_COMPAT_INFO"
	.align	4
        /*0000*/ 	.byte	0x02, 0x09, 0x00, 0x00, 0x02, 0x02, 0x01, 0x00, 0x02, 0x05, 0x05, 0x00, 0x03, 0x07, 0x01, 0x01
        /*0010*/ 	.byte	0x02, 0x03, 0x00, 0x00, 0x02, 0x06, 0x01, 0x00, 0x04, 0x0b, 0x08, 0x00, 0x09, 0x00, 0x00, 0x00
        /*0020*/ 	.byte	0x00, 0x00, 0x00, 0x00


//--------------------- .nv.info._Z6kernelPhPjj   --------------------------
	.section	.nv.info._Z6kernelPhPjj,"",@"SHT_CUDA_INFO"
	.sectionflags	@""
	.align	4


	//----- nvinfo : EIATTR_CUDA_API_VERSION
	.align		4
        /*0000*/ 	.byte	0x04, 0x37
        /*0002*/ 	.short	(.L_7 - .L_6)
.L_6:
        /*0004*/ 	.word	0x00000082


	//----- nvinfo : EIATTR_KPARAM_INFO
	.align		4
.L_7:
        /*0008*/ 	.byte	0x04, 0x17
        /*000a*/ 	.short	(.L_9 - .L_8)
.L_8:
        /*000c*/ 	.word	0x00000000
        /*0010*/ 	.short	0x0002
        /*0012*/ 	.short	0x0010
        /*0014*/ 	.byte	0x00, 0xf0, 0x11, 0x00


	//----- nvinfo : EIATTR_KPARAM_INFO
	.align		4
.L_9:
        /*0018*/ 	.byte	0x04, 0x17
        /*001a*/ 	.short	(.L_11 - .L_10)
.L_10:
        /*001c*/ 	.word	0x00000000
        /*0020*/ 	.short	0x0001
        /*0022*/ 	.short	0x0008
        /*0024*/ 	.byte	0x00, 0xf5, 0x21, 0x00


	//----- nvinfo : EIATTR_KPARAM_INFO
	.align		4
.L_11:
        /*0028*/ 	.byte	0x04, 0x17
        /*002a*/ 	.short	(.L_13 - .L_12)
.L_12:
        /*002c*/ 	.word	0x00000000
        /*0030*/ 	.short	0x0000
        /*0032*/ 	.short	0x0000
        /*0034*/ 	.byte	0x00, 0xf5, 0x21, 0x00


	//----- nvinfo : EIATTR_SPARSE_MMA_MASK
	.align		4
.L_13:
        /*0038*/ 	.byte	0x03, 0x50
        /*003a*/ 	.short	0x0000


	//----- nvinfo : EIATTR_MAXREG_COUNT
	.align		4
        /*003c*/ 	.byte	0x03, 0x1b
        /*003e*/ 	.short	0x00ff


	//----- nvinfo : EIATTR_MERCURY_ISA_VERSION
	.align		4
        /*0040*/ 	.byte	0x03, 0x5f
        /*0042*/ 	.short	0x0101


	//----- nvinfo : EIATTR_VRC_CTA_INIT_COUNT
	.align		4
        /*0044*/ 	.byte	0x02, 0x4a
	.zero		1
	.zero		1


	//----- nvinfo : EIATTR_EXIT_INSTR_OFFSETS
	.align		4
        /*0048*/ 	.byte	0x04, 0x1c
        /*004a*/ 	.short	(.L_15 - .L_14)


	//   ....[0]....
.L_14:
        /*004c*/ 	.word	0x00000070


	//   ....[1]....
        /*0050*/ 	.word	0x00000110


	//----- nvinfo : EIATTR_CBANK_PARAM_SIZE
	.align		4
.L_15:
        /*0054*/ 	.byte	0x03, 0x19
        /*0056*/ 	.short	0x0014


	//----- nvinfo : EIATTR_PARAM_CBANK
	.align		4
        /*0058*/ 	.byte	0x04, 0x0a
        /*005a*/ 	.short	(.L_17 - .L_16)
	.align		4
.L_16:
        /*005c*/ 	.word	index@(.nv.constant0._Z6kernelPhPjj)
        /*0060*/ 	.short	0x0380
        /*0062*/ 	.short	0x0014


	//----- nvinfo : EIATTR_SW_WAR
	.align		4
.L_17:
        /*0064*/ 	.byte	0x04, 0x36
        /*0066*/ 	.short	(.L_19 - .L_18)
.L_18:
        /*0068*/ 	.word	0x00000008
.L_19:


//--------------------- .nv.callgraph             --------------------------
	.section	.nv.callgraph,"",@"SHT_CUDA_CALLGRAPH"
	.align	4
	.sectionentsize	8
	.align		4
        /*0000*/ 	.word	0x00000000
	.align		4
        /*0004*/ 	.word	0xffffffff
	.align		4
        /*0008*/ 	.word	0x00000000
	.align		4
        /*000c*/ 	.word	0xfffffffe
	.align		4
        /*0010*/ 	.word	0x00000000
	.align		4
        /*0014*/ 	.word	0xfffffffd
	.align		4
        /*0018*/ 	.word	0x00000000
	.align		4
        /*001c*/ 	.word	0xfffffffc


//--------------------- .text._Z6kernelPhPjj      --------------------------
	.section	.text._Z6kernelPhPjj,"ax",@progbits
	.align	128
        .global         _Z6kernelPhPjj
        .type           _Z6kernelPhPjj,@function
        .size           _Z6kernelPhPjj,(.L_x_1 - _Z6kernelPhPjj)
        .other          _Z6kernelPhPjj,@"STO_CUDA_ENTRY STV_DEFAULT"
_Z6kernelPhPjj:
.text._Z6kernelPhPjj:
[----:B------:R-:W-:Y:S01]  /*0000*/  LDC R1, c[0x0][0x37c] ;  /* 0x0000df00ff017b82 */ /* 0x000fe20000000800 */
[----:B------:R-:W0:Y:S07]  /*0010*/  S2R R3, SR_TID.X ;  /* 0x0000000000037919 */ /* 0x000e2e0000002100 */
[----:B------:R-:W0:Y:S01]  /*0020*/  S2UR UR4, SR_CTAID.X ;  /* 0x00000000000479c3 */ /* 0x000e220000002500 */
[----:B------:R-:W1:Y:S07]  /*0030*/  LDCU UR5, c[0x0][0x390] ;  /* 0x00007200ff0577ac */ /* 0x000e6e0008000800 */
[----:B------:R-:W0:Y:S02]  /*0040*/  LDC R0, c[0x0][0x360] ;  /* 0x0000d800ff007b82 */ /* 0x000e240000000800 */
[----:B0-----:R-:W-:-:S05]  /*0050*/  IMAD R0, R0, UR4, R3 ;  /* 0x0000000400007c24 */ /* 0x001fca000f8e0203 */
[----:B-1----:R-:W-:-:S13]  /*0060*/  ISETP.GE.U32.AND P0, PT, R0, UR5, PT ;  /* 0x0000000500007c0c */ /* 0x002fda000bf06070 */
[----:B------:R-:W-:Y:S05]  /*0070*/  @P0 EXIT ;  /* 0x000000000000094d */ /* 0x000fea0003800000 */
[----:B------:R-:W0:Y:S01]  /*0080*/  LDCU.64 UR6, c[0x0][0x380] ;  /* 0x00007000ff0677ac */ /* 0x000e220008000a00 */
[----:B------:R-:W1:Y:S01]  /*0090*/  LDC.64 R2, c[0x0][0x388] ;  /* 0x0000e200ff027b82 */ /* 0x000e620000000a00 */
[----:B------:R-:W2:Y:S01]  /*00a0*/  LDCU.64 UR4, c[0x0][0x358] ;  /* 0x00006b00ff0477ac */ /* 0x000ea20008000a00 */
[----:B0-----:R-:W-:-:S04]  /*00b0*/  IADD3 R4, P0, PT, R0, UR6, RZ ;  /* 0x0000000600047c10 */ /* 0x001fc8000ff1e0ff */
[----:B------:R-:W-:-:S06]  /*00c0*/  LEA.HI.X.SX32 R5, R0, UR7, 0x1, P0 ;  /* 0x0000000700057c11 */ /* 0x000fcc00080f0eff */
[----:B--2---:R-:W1:Y:S01]  /*00d0*/  LDG.E.U8 R5, desc[UR4][R4.64] ;  /* 0x0000000404057981 */ /* 0x004e62000c1e1100 */
[----:B------:R-:W-:Y:S02]  /*00e0*/  HFMA2 R7, -RZ, RZ, 0, 5.9604644775390625e-08 ;  /* 0x00000001ff077431 */ /* 0x000fe400000001ff */
[----:B-1----:R-:W-:-:S05]  /*00f0*/  IMAD.WIDE.U32 R2, R5, 0x4, R2 ;  /* 0x0000000405027825 */ /* 0x002fca00078e0002 */
[----:B------:R-:W-:Y:S01]  /*0100*/  REDG.E.ADD.STRONG.GPU desc[UR4][R2.64], R7 ;  /* 0x000000070200798e */ /* 0x000fe2000c12e104 */
[----:B------:R-:W-:Y:S05]  /*0110*/  EXIT ;  /* 0x000000000000794d */ /* 0x000fea0003800000 */
.L_x_0:
[----:B------:R-:W-:-:S00]  /*0120*/  BRA `(.L_x_0) ;  /* 0xfffffffc00fc7947 */ /* 0x000fc0000383ffff */
[----:B------:R-:W-:-:S00]  /*0130*/  NOP ;  /* 0x0000000000007918 */ /* 0x000fc00000000000 */
        /* <DEDUP_REMOVED lines=12> */
.L_x_1:


//--------------------- .nv.shared.reserved.0     --------------------------
	.section	.nv.shared.reserved.0,"aw",@nobits
	.weak		__nv_reservedSMEM_offset_0_alias
	.size		__nv_reservedSMEM_offset_0_alias, 0, 64
	.other		__nv_reservedSMEM_offset_0_alias,@"STO_CUDA_RESERVED_SHARED STV_DEFAULT"
__nv_reservedSMEM_offset_0_alias:
	.zero		0
	.zero		64


//--------------------- .nv.constant0._Z6kernelPhPjj --------------------------
	.section	.nv.constant0._Z6kernelPhPjj,"a",@progbits
	.sectionflags	@""
	.align	4
.nv.constant0._Z6kernelPhPjj:
	.zero		916


//--------------------- SYMBOLS --------------------------

	.type		.nv.reservedSmem.offset0,@object
	.size		.nv.reservedSmem.offset0,0x4
